	.headerflags	@"EF_CUDA_TEXMODE_UNIFIED EF_CUDA_64BIT_ADDRESS EF_CUDA_ACCELERATORS EF_CUDA_SM90 EF_CUDA_VIRTUAL_SM(EF_CUDA_SM90)"
	.elftype	@"ET_EXEC"


//--------------------- .nv.info                  --------------------------
	.section	.nv.info,"",@"SHT_CUDA_INFO"
	.align	4


	//----- nvinfo : EIATTR_REGCOUNT
	.align		4
        /*0000*/ 	.byte	0x04, 0x2f
        /*0002*/ 	.short	(.L_2 - .L_1)
	.align		4
.L_1:
        /*0004*/ 	.word	index@(triton_poi_fused_add_copy_div_mul_remainder_4)
        /*0008*/ 	.word	0x00000019


	//----- nvinfo : EIATTR_MIN_STACK_SIZE
	.align		4
.L_2:
        /*000c*/ 	.byte	0x04, 0x12
        /*000e*/ 	.short	(.L_4 - .L_3)
	.align		4
.L_3:
        /*0010*/ 	.word	index@(triton_poi_fused_add_copy_div_mul_remainder_4)
        /*0014*/ 	.word	0x00000000


	//----- nvinfo : EIATTR_FRAME_SIZE
	.align		4
.L_4:
        /*0018*/ 	.byte	0x04, 0x11
        /*001a*/ 	.short	(.L_6 - .L_5)
	.align		4
.L_5:
        /*001c*/ 	.word	index@(triton_poi_fused_add_copy_div_mul_remainder_4)
        /*0020*/ 	.word	0x00000000


	//----- nvinfo : EIATTR_MIN_STACK_SIZE
	.align		4
.L_6:
        /*0024*/ 	.byte	0x04, 0x12
        /*0026*/ 	.short	(.L_8 - .L_7)
	.align		4
.L_7:
        /*0028*/ 	.word	index@(triton_poi_fused_add_copy_div_mul_remainder_4)
        /*002c*/ 	.word	0x00000000
.L_8:


//--------------------- .nv.info.triton_poi_fused_add_copy_div_mul_remainder_4 --------------------------
	.section	.nv.info.triton_poi_fused_add_copy_div_mul_remainder_4,"",@"SHT_CUDA_INFO"
	.sectionflags	@""
	.align	4


	//----- nvinfo : EIATTR_CUDA_API_VERSION
	.align		4
        /*0000*/ 	.byte	0x04, 0x37
        /*0002*/ 	.short	(.L_10 - .L_9)
.L_9:
        /*0004*/ 	.word	0x0000007c


	//----- nvinfo : EIATTR_KPARAM_INFO
	.align		4
.L_10:
        /*0008*/ 	.byte	0x04, 0x17
        /*000a*/ 	.short	(.L_12 - .L_11)
.L_11:
        /*000c*/ 	.word	0x00000000
        /*0010*/ 	.short	0x0004
        /*0012*/ 	.short	0x0020
        /*0014*/ 	.byte	0x00, 0xf0, 0x11, 0x00


	//----- nvinfo : EIATTR_KPARAM_INFO
	.align		4
.L_12:
        /*0018*/ 	.byte	0x04, 0x17
        /*001a*/ 	.short	(.L_14 - .L_13)
.L_13:
        /*001c*/ 	.word	0x00000000
        /*0020*/ 	.short	0x0003
        /*0022*/ 	.short	0x0018
        /*0024*/ 	.byte	0x00, 0xf4, 0x21, 0x00


	//----- nvinfo : EIATTR_KPARAM_INFO
	.align		4
.L_14:
        /*0028*/ 	.byte	0x04, 0x17
        /*002a*/ 	.short	(.L_16 - .L_15)
.L_15:
        /*002c*/ 	.word	0x00000000
        /*0030*/ 	.short	0x0002
        /*0032*/ 	.short	0x0010
        /*0034*/ 	.byte	0x00, 0xf4, 0x21, 0x00


	//----- nvinfo : EIATTR_KPARAM_INFO
	.align		4
.L_16:
        /*0038*/ 	.byte	0x04, 0x17
        /*003a*/ 	.short	(.L_18 - .L_17)
.L_17:
        /*003c*/ 	.word	0x00000000
        /*0040*/ 	.short	0x0001
        /*0042*/ 	.short	0x0008
        /*0044*/ 	.byte	0x00, 0xf4, 0x21, 0x00


	//----- nvinfo : EIATTR_KPARAM_INFO
	.align		4
.L_18:
        /*0048*/ 	.byte	0x04, 0x17
        /*004a*/ 	.short	(.L_20 - .L_19)
.L_19:
        /*004c*/ 	.word	0x00000000
        /*0050*/ 	.short	0x0000
        /*0052*/ 	.short	0x0000
        /*0054*/ 	.byte	0x00, 0xf4, 0x21, 0x00


	//----- nvinfo : EIATTR_SPARSE_MMA_MASK
	.align		4
.L_20:
        /*0058*/ 	.byte	0x03, 0x50
        /*005a*/ 	.short	0x0000


	//----- nvinfo : EIATTR_MAXREG_COUNT
	.align		4
        /*005c*/ 	.byte	0x03, 0x1b
        /*005e*/ 	.short	0x00ff


	//----- nvinfo : EIATTR_EXIT_INSTR_OFFSETS
	.align		4
        /*0060*/ 	.byte	0x04, 0x1c
        /*0062*/ 	.short	(.L_22 - .L_21)


	//   ....[0]....
.L_21:
        /*0064*/ 	.word	0x00000400


	//   ....[1]....
        /*0068*/ 	.word	0x00000420


	//----- nvinfo : EIATTR_REQNTID
	.align		4
.L_22:
        /*006c*/ 	.byte	0x04, 0x10
        /*006e*/ 	.short	(.L_24 - .L_23)
.L_23:
        /*0070*/ 	.word	0x00000080
        /*0074*/ 	.word	0x00000001
        /*0078*/ 	.word	0x00000001


	//----- nvinfo : EIATTR_CBANK_PARAM_SIZE
	.align		4
.L_24:
        /*007c*/ 	.byte	0x03, 0x19
        /*007e*/ 	.short	0x0024


	//----- nvinfo : EIATTR_PARAM_CBANK
	.align		4
        /*0080*/ 	.byte	0x04, 0x0a
        /*0082*/ 	.short	(.L_26 - .L_25)
	.align		4
.L_25:
        /*0084*/ 	.word	index@(.nv.constant0.triton_poi_fused_add_copy_div_mul_remainder_4)
        /*0088*/ 	.short	0x0210
        /*008a*/ 	.short	0x0024


	//----- nvinfo : EIATTR_SW_WAR
	.align		4
.L_26:
        /*008c*/ 	.byte	0x04, 0x36
        /*008e*/ 	.short	(.L_28 - .L_27)
.L_27:
        /*0090*/ 	.word	0x00000008
.L_28:


//--------------------- .nv.callgraph             --------------------------
	.section	.nv.callgraph,"",@"SHT_CUDA_CALLGRAPH"
	.align	4
	.sectionentsize	8
	.align		4
        /*0000*/ 	.word	0x00000000
	.align		4
        /*0004*/ 	.word	0xffffffff
	.align		4
        /*0008*/ 	.word	0x00000000
	.align		4
        /*000c*/ 	.word	0xfffffffe
	.align		4
        /*0010*/ 	.word	0x00000000
	.align		4
        /*0014*/ 	.word	0xfffffffd
	.align		4
        /*0018*/ 	.word	0x00000000
	.align		4
        /*001c*/ 	.word	0xfffffffc


//--------------------- .nv.constant4             --------------------------
	.section	.nv.constant4,"a",@progbits
	.align	8
	.align		8
.nv.constant4:
        /*0000*/ 	.dword	_$_str


//--------------------- .text.triton_poi_fused_add_copy_div_mul_remainder_4 --------------------------
	.section	.text.triton_poi_fused_add_copy_div_mul_remainder_4,"ax",@progbits
	.align	128
        .global         triton_poi_fused_add_copy_div_mul_remainder_4
        .type           triton_poi_fused_add_copy_div_mul_remainder_4,@function
        .size           triton_poi_fused_add_copy_div_mul_remainder_4,(.L_x_1 - triton_poi_fused_add_copy_div_mul_remainder_4)
        .other          triton_poi_fused_add_copy_div_mul_remainder_4,@"STO_CUDA_ENTRY STV_DEFAULT"
triton_poi_fused_add_copy_div_mul_remainder_4:
.text.triton_poi_fused_add_copy_div_mul_remainder_4:
[----:B------:R-:W0:Y:S01]  /*0000*/  LDC R1, c[0x0][0x28] ;  /* 0x00000a00ff017b82 */ /* 0x000e220000000800 */
[----:B------:R-:W1:Y:S07]  /*0010*/  S2R R0, SR_TID.X ;  /* 0x0000000000007919 */ /* 0x000e6e0000002100 */
[----:B------:R-:W2:Y:S01]  /*0020*/  LDC.64 R16, c[0x0][0x218] ;  /* 0x00008600ff107b82 */ /* 0x000ea20000000a00 */
[----:B------:R-:W-:Y:S01]  /*0030*/  CS2R R12, SRZ ;  /* 0x00000000000c7805 */ /* 0x000fe2000001ff00 */
[----:B------:R-:W-:Y:S01]  /*0040*/  IMAD.MOV.U32 R22, RZ, RZ, RZ ;  /* 0x000000ffff167224 */ /* 0x000fe200078e00ff */
[----:B------:R-:W3:Y:S01]  /*0050*/  S2R R3, SR_CTAID.X ;  /* 0x0000000000037919 */ /* 0x000ee20000002500 */
[----:B------:R-:W-:Y:S01]  /*0060*/  ULDC.64 UR4, c[0x0][0x208] ;  /* 0x0000820000047ab9 */ /* 0x000fe20000000a00 */
[----:B------:R-:W-:-:S03]  /*0070*/  CS2R R10, SRZ ;  /* 0x00000000000a7805 */ /* 0x000fc6000001ff00 */
[----:B------:R-:W4:Y:S08]  /*0080*/  LDC.64 R6, c[0x0][0x210] ;  /* 0x00008400ff067b82 */ /* 0x000f300000000a00 */
[----:B------:R-:W5:Y:S01]  /*0090*/  LDC.64 R18, c[0x0][0x220] ;  /* 0x00008800ff127b82 */ /* 0x000f620000000a00 */
[----:B-1----:R-:W-:-:S05]  /*00a0*/  IMAD.SHL.U32 R0, R0, 0x2, RZ ;  /* 0x0000000200007824 */ /* 0x002fca00078e00ff */
[----:B------:R-:W-:-:S05]  /*00b0*/  LOP3.LUT R0, R0, 0xfe, RZ, 0xc0, !PT ;  /* 0x000000fe00007812 */ /* 0x000fca00078ec0ff */
[----:B---3--:R-:W-:-:S04]  /*00c0*/  IMAD R0, R3, 0x100, R0 ;  /* 0x0000010003007824 */ /* 0x008fc800078e0200 */
[C---:B------:R-:W-:Y:S01]  /*00d0*/  IMAD.HI R2, R0.reuse, 0x2aaaaaab, RZ ;  /* 0x2aaaaaab00027827 */ /* 0x040fe200078e02ff */
[----:B------:R-:W-:Y:S02]  /*00e0*/  SHF.R.S32.HI R3, RZ, 0x1f, R0 ;  /* 0x0000001fff037819 */ /* 0x000fe40000011400 */
[----:B------:R-:W-:Y:S02]  /*00f0*/  ISETP.GE.AND P6, PT, R0, 0xc0, PT ;  /* 0x000000c00000780c */ /* 0x000fe40003fc6270 */
[----:B------:R-:W-:Y:S02]  /*0100*/  LEA.HI R8, R3, R0, RZ, 0x4 ;  /* 0x0000000003087211 */ /* 0x000fe400078f20ff */
[----:B------:R-:W-:Y:S02]  /*0110*/  SHF.R.U32.HI R5, RZ, 0x1f, R2 ;  /* 0x0000001fff057819 */ /* 0x000fe40000011602 */
[----:B------:R-:W-:Y:S02]  /*0120*/  LOP3.LUT R3, R8, 0xfffffff0, RZ, 0xc0, !PT ;  /* 0xfffffff008037812 */ /* 0x000fe400078ec0ff */
[----:B------:R-:W-:-:S02]  /*0130*/  LEA.HI.SX32 R5, R2, R5, 0x1d ;  /* 0x0000000502057211 */ /* 0x000fc400078feaff */
[----:B------:R-:W-:-:S03]  /*0140*/  IADD3 R3, R0, -R3, RZ ;  /* 0x8000000300037210 */ /* 0x000fc60007ffe0ff */
[----:B--2---:R-:W-:-:S04]  /*0150*/  IMAD.WIDE R16, R5, 0x4, R16 ;  /* 0x0000000405107825 */ /* 0x004fc800078e0210 */
[----:B------:R-:W-:Y:S01]  /*0160*/  IMAD R3, R5, 0x30, R3 ;  /* 0x0000003005037824 */ /* 0x000fe200078e0203 */
[----:B------:R-:W2:Y:S03]  /*0170*/  @!P6 LDG.E.EL R13, desc[UR4][R16.64] ;  /* 0x00000004100de981 */ /* 0x000ea6000c2e1900 */
[----:B----4-:R-:W-:Y:S01]  /*0180*/  IMAD.WIDE R14, R3, 0x4, R6 ;  /* 0x00000004030e7825 */ /* 0x010fe200078e0206 */
[----:B------:R-:W3:Y:S04]  /*0190*/  @!P6 LDG.E.EL R22, desc[UR4][R16.64] ;  /* 0x000000041016e981 */ /* 0x000ee8000c2e1900 */
[----:B------:R-:W4:Y:S01]  /*01a0*/  @!P6 LDG.E.EL.64 R10, desc[UR4][R14.64] ;  /* 0x000000040e0ae981 */ /* 0x000f22000c2e1b00 */
[----:B------:R-:W-:Y:S01]  /*01b0*/  HFMA2.MMA R9, -RZ, RZ, 0, 0 ;  /* 0x00000000ff097435 */ /* 0x000fe200000001ff */
[----:B------:R-:W-:Y:S01]  /*01c0*/  CS2R R2, SRZ ;  /* 0x0000000000027805 */ /* 0x000fe2000001ff00 */
[----:B-----5:R-:W-:Y:S01]  /*01d0*/  IMAD.WIDE R18, R5, 0x4, R18 ;  /* 0x0000000405127825 */ /* 0x020fe200078e0212 */
[----:B------:R-:W-:-:S03]  /*01e0*/  CS2R R4, SRZ ;  /* 0x0000000000047805 */ /* 0x000fc6000001ff00 */
[C---:B------:R-:W-:Y:S01]  /*01f0*/  IMAD.WIDE R20, R0.reuse, 0x4, R6 ;  /* 0x0000000400147825 */ /* 0x040fe200078e0206 */
[----:B------:R1:W5:Y:S01]  /*0200*/  @!P6 LDG.E.EL.64 R2, desc[UR4][R14.64+0x40] ;  /* 0x000040040e02e981 */ /* 0x000362000c2e1b00 */
[----:B------:R-:W-:Y:S01]  /*0210*/  SHF.R.S32.HI R8, RZ, 0x4, R8 ;  /* 0x00000004ff087819 */ /* 0x000fe20000011408 */
[----:B------:R-:W1:Y:S02]  /*0220*/  LDC.64 R6, c[0x0][0x228] ;  /* 0x00008a00ff067b82 */ /* 0x000e640000000a00 */
[----:B------:R-:W5:Y:S04]  /*0230*/  @!P6 LDG.E.EL R9, desc[UR4][R18.64] ;  /* 0x000000041209e981 */ /* 0x000f68000c2e1900 */
[----:B------:R-:W5:Y:S04]  /*0240*/  @!P6 LDG.E.EL R12, desc[UR4][R18.64] ;  /* 0x00000004120ce981 */ /* 0x000f68000c2e1900 */
[----:B------:R-:W5:Y:S01]  /*0250*/  @!P6 LDG.E.64 R4, desc[UR4][R20.64] ;  /* 0x000000041404e981 */ /* 0x000f62000c1e1b00 */
[----:B01----:R-:W-:-:S04]  /*0260*/  IMAD.WIDE R6, R0, 0x4, R6 ;  /* 0x0000000400067825 */ /* 0x003fc800078e0206 */
[----:B--2---:R-:W-:Y:S01]  /*0270*/  FMUL R13, R13, 255 ;  /* 0x437f00000d0d7820 */ /* 0x004fe20000400000 */
[----:B---3--:R-:W-:-:S03]  /*0280*/  FMUL R22, R22, 255 ;  /* 0x437f000016167820 */ /* 0x008fc60000400000 */
[----:B----4-:R-:W-:Y:S01]  /*0290*/  FFMA R13, R13, 0.0027777778450399637222, R10 ;  /* 0x3b360b610d0d7823 */ /* 0x010fe2000000000a */
[----:B------:R-:W-:-:S03]  /*02a0*/  FFMA R22, R22, 0.0027777778450399637222, R11 ;  /* 0x3b360b6116167823 */ /* 0x000fc6000000000b */
[----:B------:R-:W0:Y:S08]  /*02b0*/  FRND.FTZ.FLOOR R14, R13 ;  /* 0x0000000d000e7307 */ /* 0x000e300000215000 */
[----:B------:R-:W1:Y:S01]  /*02c0*/  FRND.FTZ.FLOOR R15, R22 ;  /* 0x00000016000f7307 */ /* 0x000e620000215000 */
[----:B------:R-:W-:-:S05]  /*02d0*/  IMAD.HI R10, R8, 0x55555556, RZ ;  /* 0x55555556080a7827 */ /* 0x000fca00078e02ff */
[----:B------:R-:W-:Y:S01]  /*02e0*/  LEA.HI R11, R10, R10, RZ, 0x1 ;  /* 0x0000000a0a0b7211 */ /* 0x000fe200078f08ff */
[----:B0-----:R-:W-:-:S04]  /*02f0*/  FADD R17, R13, -R14 ;  /* 0x8000000e0d117221 */ /* 0x001fc80000000000 */
[----:B------:R-:W-:Y:S02]  /*0300*/  IMAD R11, R11, -0x3, R8 ;  /* 0xfffffffd0b0b7824 */ /* 0x000fe400078e0208 */
[----:B-1----:R-:W-:Y:S01]  /*0310*/  FADD R10, R22, -R15 ;  /* 0x8000000f160a7221 */ /* 0x002fe20000000000 */
[----:B------:R-:W-:-:S04]  /*0320*/  FSETP.NEU.AND P0, PT, R17, RZ, PT ;  /* 0x000000ff1100720b */ /* 0x000fc80003f0d000 */
[C---:B------:R-:W-:Y:S02]  /*0330*/  FSETP.NEU.AND P1, PT, R10.reuse, RZ, PT ;  /* 0x000000ff0a00720b */ /* 0x040fe40003f2d000 */
[----:B------:R-:W-:Y:S01]  /*0340*/  ISETP.NE.AND P2, PT, R11, 0x1, PT ;  /* 0x000000010b00780c */ /* 0x000fe20003f45270 */
[----:B------:R-:W-:Y:S01]  /*0350*/  FADD R8, R17, 1 ;  /* 0x3f80000011087421 */ /* 0x000fe20000000000 */
[----:B------:R-:W-:Y:S01]  /*0360*/  ISETP.NE.AND P5, PT, R11, RZ, PT ;  /* 0x000000ff0b00720c */ /* 0x000fe20003fa5270 */
[C---:B------:R-:W-:Y:S01]  /*0370*/  FADD R11, R10.reuse, 1 ;  /* 0x3f8000000a0b7421 */ /* 0x040fe20000000000 */
[----:B------:R-:W-:Y:S02]  /*0380*/  ISETP.GE.AND P3, PT, R17, RZ, PT ;  /* 0x000000ff1100720c */ /* 0x000fe40003f66270 */
[----:B------:R-:W-:Y:S02]  /*0390*/  ISETP.GE.AND P4, PT, R10, RZ, PT ;  /* 0x000000ff0a00720c */ /* 0x000fe40003f86270 */
[----:B------:R-:W-:-:S03]  /*03a0*/  @P0 FSEL R17, R8, R17, !P3 ;  /* 0x0000001108110208 */ /* 0x000fc60005800000 */
[----:B------:R-:W-:Y:S01]  /*03b0*/  @P1 FSEL R10, R11, R10, !P4 ;  /* 0x0000000a0b0a1208 */ /* 0x000fe20006000000 */
[----:B-----5:R-:W-:Y:S01]  /*03c0*/  FMUL R2, R9, R2 ;  /* 0x0000000209027220 */ /* 0x020fe20000400000 */
[----:B------:R-:W-:Y:S01]  /*03d0*/  FMUL R3, R12, R3 ;  /* 0x000000030c037220 */ /* 0x000fe20000400000 */
[----:B------:R-:W-:Y:S02]  /*03e0*/  @P2 FSEL R2, R17, R4, !P5 ;  /* 0x0000000411022208 */ /* 0x000fe40006800000 */
[----:B------:R-:W-:Y:S01]  /*03f0*/  @P2 FSEL R3, R10, R5, !P5 ;  /* 0x000000050a032208 */ /* 0x000fe20006800000 */
[----:B------:R-:W-:Y:S06]  /*0400*/  @P6 EXIT ;  /* 0x000000000000694d */ /* 0x000fec0003800000 */
[----:B------:R-:W-:Y:S01]  /*0410*/  STG.E.64 desc[UR4][R6.64], R2 ;  /* 0x0000000206007986 */ /* 0x000fe2000c101b04 */
[----:B------:R-:W-:Y:S05]  /*0420*/  EXIT ;  /* 0x000000000000794d */ /* 0x000fea0003800000 */
.L_x_0:
[----:B------:R-:W-:-:S00]  /*0430*/  BRA `(.L_x_0) ;  /* 0xfffffffc00fc7947 */ /* 0x000fc0000383ffff */
[----:B------:R-:W-:-:S00]  /*0440*/  NOP ;  /* 0x0000000000007918 */ /* 0x000fc00000000000 */
        /* <DEDUP_REMOVED lines=11> */
.L_x_1:


//--------------------- .nv.global.init           --------------------------
	.section	.nv.global.init,"aw",@progbits
.nv.global.init:
	.type		_$_str,@object
	.size		_$_str,(.L_0 - _$_str)
_$_str:
        /*0000*/ 	.byte	0x5f, 0x5f, 0x43, 0x55, 0x44, 0x41, 0x5f, 0x46, 0x54, 0x5a, 0x00
.L_0:


//--------------------- .nv.constant0.triton_poi_fused_add_copy_div_mul_remainder_4 --------------------------
	.section	.nv.constant0.triton_poi_fused_add_copy_div_mul_remainder_4,"a",@progbits
	.sectionflags	@""
	.align	4
.nv.constant0.triton_poi_fused_add_copy_div_mul_remainder_4:
	.zero		564
